	.headerflags	@"EF_CUDA_TEXMODE_UNIFIED EF_CUDA_64BIT_ADDRESS EF_CUDA_ACCELERATORS EF_CUDA_SM90 EF_CUDA_VIRTUAL_SM(EF_CUDA_SM90)"
	.elftype	@"ET_EXEC"


//--------------------- .nv.info                  --------------------------
	.section	.nv.info,"",@"SHT_CUDA_INFO"
	.align	4


	//----- nvinfo : EIATTR_REGCOUNT
	.align		4
        /*0000*/ 	.byte	0x04, 0x2f
        /*0002*/ 	.short	(.L_1 - .L_0)
	.align		4
.L_0:
        /*0004*/ 	.word	index@(triton_poi_fused__to_copy_24)
        /*0008*/ 	.word	0x0000000a


	//----- nvinfo : EIATTR_MIN_STACK_SIZE
	.align		4
.L_1:
        /*000c*/ 	.byte	0x04, 0x12
        /*000e*/ 	.short	(.L_3 - .L_2)
	.align		4
.L_2:
        /*0010*/ 	.word	index@(triton_poi_fused__to_copy_24)
        /*0014*/ 	.word	0x00000000


	//----- nvinfo : EIATTR_FRAME_SIZE
	.align		4
.L_3:
        /*0018*/ 	.byte	0x04, 0x11
        /*001a*/ 	.short	(.L_5 - .L_4)
	.align		4
.L_4:
        /*001c*/ 	.word	index@(triton_poi_fused__to_copy_24)
        /*0020*/ 	.word	0x00000000


	//----- nvinfo : EIATTR_MIN_STACK_SIZE
	.align		4
.L_5:
        /*0024*/ 	.byte	0x04, 0x12
        /*0026*/ 	.short	(.L_7 - .L_6)
	.align		4
.L_6:
        /*0028*/ 	.word	index@(triton_poi_fused__to_copy_24)
        /*002c*/ 	.word	0x00000000
.L_7:


//--------------------- .nv.info.triton_poi_fused__to_copy_24 --------------------------
	.section	.nv.info.triton_poi_fused__to_copy_24,"",@"SHT_CUDA_INFO"
	.sectionflags	@""
	.align	4


	//----- nvinfo : EIATTR_CUDA_API_VERSION
	.align		4
        /*0000*/ 	.byte	0x04, 0x37
        /*0002*/ 	.short	(.L_9 - .L_8)
.L_8:
        /*0004*/ 	.word	0x0000007c


	//----- nvinfo : EIATTR_KPARAM_INFO
	.align		4
.L_9:
        /*0008*/ 	.byte	0x04, 0x17
        /*000a*/ 	.short	(.L_11 - .L_10)
.L_10:
        /*000c*/ 	.word	0x00000000
        /*0010*/ 	.short	0x0001
        /*0012*/ 	.short	0x0008
        /*0014*/ 	.byte	0x00, 0xf0, 0x11, 0x00


	//----- nvinfo : EIATTR_KPARAM_INFO
	.align		4
.L_11:
        /*0018*/ 	.byte	0x04, 0x17
        /*001a*/ 	.short	(.L_13 - .L_12)
.L_12:
        /*001c*/ 	.word	0x00000000
        /*0020*/ 	.short	0x0000
        /*0022*/ 	.short	0x0000
        /*0024*/ 	.byte	0x00, 0xf4, 0x21, 0x00


	//----- nvinfo : EIATTR_SPARSE_MMA_MASK
	.align		4
.L_13:
        /*0028*/ 	.byte	0x03, 0x50
        /*002a*/ 	.short	0x0000


	//----- nvinfo : EIATTR_MAXREG_COUNT
	.align		4
        /*002c*/ 	.byte	0x03, 0x1b
        /*002e*/ 	.short	0x00ff


	//----- nvinfo : EIATTR_EXIT_INSTR_OFFSETS
	.align		4
        /*0030*/ 	.byte	0x04, 0x1c
        /*0032*/ 	.short	(.L_15 - .L_14)


	//   ....[0]....
.L_14:
        /*0034*/ 	.word	0x00000100


	//   ....[1]....
        /*0038*/ 	.word	0x00000130


	//----- nvinfo : EIATTR_REQNTID
	.align		4
.L_15:
        /*003c*/ 	.byte	0x04, 0x10
        /*003e*/ 	.short	(.L_17 - .L_16)
.L_16:
        /*0040*/ 	.word	0x00000020
        /*0044*/ 	.word	0x00000001
        /*0048*/ 	.word	0x00000001


	//----- nvinfo : EIATTR_CBANK_PARAM_SIZE
	.align		4
.L_17:
        /*004c*/ 	.byte	0x03, 0x19
        /*004e*/ 	.short	0x000c


	//----- nvinfo : EIATTR_PARAM_CBANK
	.align		4
        /*0050*/ 	.byte	0x04, 0x0a
        /*0052*/ 	.short	(.L_19 - .L_18)
	.align		4
.L_18:
        /*0054*/ 	.word	index@(.nv.constant0.triton_poi_fused__to_copy_24)
        /*0058*/ 	.short	0x0210
        /*005a*/ 	.short	0x000c


	//----- nvinfo : EIATTR_SW_WAR
	.align		4
.L_19:
        /*005c*/ 	.byte	0x04, 0x36
        /*005e*/ 	.short	(.L_21 - .L_20)
.L_20:
        /*0060*/ 	.word	0x00000008
.L_21:


//--------------------- .nv.callgraph             --------------------------
	.section	.nv.callgraph,"",@"SHT_CUDA_CALLGRAPH"
	.align	4
	.sectionentsize	8
	.align		4
        /*0000*/ 	.word	0x00000000
	.align		4
        /*0004*/ 	.word	0xffffffff
	.align		4
        /*0008*/ 	.word	0x00000000
	.align		4
        /*000c*/ 	.word	0xfffffffe
	.align		4
        /*0010*/ 	.word	0x00000000
	.align		4
        /*0014*/ 	.word	0xfffffffd
	.align		4
        /*0018*/ 	.word	0x00000000
	.align		4
        /*001c*/ 	.word	0xfffffffc


//--------------------- .text.triton_poi_fused__to_copy_24 --------------------------
	.section	.text.triton_poi_fused__to_copy_24,"ax",@progbits
	.align	128
        .global         triton_poi_fused__to_copy_24
        .type           triton_poi_fused__to_copy_24,@function
        .size           triton_poi_fused__to_copy_24,(.L_x_1 - triton_poi_fused__to_copy_24)
        .other          triton_poi_fused__to_copy_24,@"STO_CUDA_ENTRY STV_DEFAULT"
triton_poi_fused__to_copy_24:
.text.triton_poi_fused__to_copy_24:
[----:B------:R-:W0:Y:S02]  /*0000*/  LDC R1, c[0x0][0x28] ;  /* 0x00000a00ff017b82 */ /* 0x000e240000000800 */
[----:B------:R-:W1:Y:S01]  /*0010*/  S2R R6, SR_TID.X ;  /* 0x0000000000067919 */ /* 0x000e620000002100 */
[----:B------:R-:W-:Y:S01]  /*0020*/  IMAD.MOV.U32 R7, RZ, RZ, 0x3f000000 ;  /* 0x3f000000ff077424 */ /* 0x000fe200078e00ff */
[----:B------:R-:W2:Y:S01]  /*0030*/  LDC.64 R2, c[0x0][0x210] ;  /* 0x00008400ff027b82 */ /* 0x000ea20000000a00 */
[----:B------:R-:W3:Y:S01]  /*0040*/  S2R R5, SR_CTAID.X ;  /* 0x0000000000057919 */ /* 0x000ee20000002500 */
[C---:B-1----:R-:W-:Y:S02]  /*0050*/  LOP3.LUT R0, R6.reuse, 0xf, RZ, 0xc0, !PT ;  /* 0x0000000f06007812 */ /* 0x042fe400078ec0ff */
[----:B------:R-:W-:-:S03]  /*0060*/  LOP3.LUT P0, RZ, R6, 0x10, RZ, 0xc0, !PT ;  /* 0x0000001006ff7812 */ /* 0x000fc6000780c0ff */
[----:B---3--:R-:W-:-:S04]  /*0070*/  IMAD R5, R5, 0x10, R0 ;  /* 0x0000001005057824 */ /* 0x008fc800078e0200 */
[C---:B--2---:R-:W-:Y:S01]  /*0080*/  IMAD.WIDE R2, R5.reuse, 0x8, R2 ;  /* 0x0000000805027825 */ /* 0x044fe200078e0202 */
[----:B------:R-:W-:Y:S02]  /*0090*/  I2FP.F32.S32 R0, R5 ;  /* 0x0000000500007245 */ /* 0x000fe40000201400 */
[----:B------:R-:W-:-:S03]  /*00a0*/  ISETP.LT.AND P0, PT, R5, 0x10, !P0 ;  /* 0x000000100500780c */ /* 0x000fc60004701270 */
[----:B------:R-:W-:-:S04]  /*00b0*/  FADD R0, R0, 0.5 ;  /* 0x3f00000000007421 */ /* 0x000fc80000000000 */
[----:B------:R-:W-:-:S05]  /*00c0*/  FFMA R0, R0, R7, -0.5 ;  /* 0xbf00000000007423 */ /* 0x000fca0000000007 */
[----:B------:R-:W-:-:S04]  /*00d0*/  FMNMX R0, RZ, R0, !PT ;  /* 0x00000000ff007209 */ /* 0x000fc80007800000 */
[----:B------:R-:W1:Y:S02]  /*00e0*/  F2I.TRUNC.NTZ R4, R0 ;  /* 0x0000000000047305 */ /* 0x000e64000020f100 */
[----:B-1----:R-:W-:Y:S01]  /*00f0*/  SHF.R.S32.HI R5, RZ, 0x1f, R4 ;  /* 0x0000001fff057819 */ /* 0x002fe20000011404 */
[----:B------:R-:W-:Y:S06]  /*0100*/  @!P0 EXIT ;  /* 0x000000000000894d */ /* 0x000fec0003800000 */
[----:B------:R-:W-:Y:S02]  /*0110*/  ULDC.64 UR4, c[0x0][0x208] ;  /* 0x0000820000047ab9 */ /* 0x000fe40000000a00 */
[----:B------:R-:W-:Y:S01]  /*0120*/  STG.E.64 desc[UR4][R2.64], R4 ;  /* 0x0000000402007986 */ /* 0x000fe2000c101b04 */
[----:B------:R-:W-:Y:S05]  /*0130*/  EXIT ;  /* 0x000000000000794d */ /* 0x000fea0003800000 */
.L_x_0:
[----:B------:R-:W-:-:S00]  /*0140*/  BRA `(.L_x_0) ;  /* 0xfffffffc00fc7947 */ /* 0x000fc0000383ffff */
[----:B------:R-:W-:-:S00]  /*0150*/  NOP ;  /* 0x0000000000007918 */ /* 0x000fc00000000000 */
        /* <DEDUP_REMOVED lines=10> */
.L_x_1:


//--------------------- .nv.constant0.triton_poi_fused__to_copy_24 --------------------------
	.section	.nv.constant0.triton_poi_fused__to_copy_24,"a",@progbits
	.sectionflags	@""
	.align	4
.nv.constant0.triton_poi_fused__to_copy_24:
	.zero		540
